//
// Generated by NVIDIA NVVM Compiler
//
// Compiler Build ID: CL-36424714
// Cuda compilation tools, release 13.0, V13.0.88
// Based on NVVM 20.0.0
//

.version 9.0
.target sm_100
.address_size 64

	// .globl	_Z25matrixMulCUDASharedMemoryv
.global .align 4 .b8 d_A[4194304];
.global .align 4 .b8 d_B[4194304];
.global .align 4 .b8 d_C[4194304];
.const .align 4 .u32 BLOCK_SIZE;
.extern .shared .align 16 .b8 sm[];

.visible .entry _Z25matrixMulCUDASharedMemoryv()
{
	.reg .pred 	%p<11>;
	.reg .b32 	%r<90>;
	.reg .b32 	%f<73>;
	.reg .b64 	%rd<16>;

	ld.const.u32 	%r1, [BLOCK_SIZE];
	mov.u32 	%r33, %ctaid.y;
	mov.u32 	%r2, %tid.y;
	mad.lo.s32 	%r3, %r1, %r33, %r2;
	mov.u32 	%r34, %ctaid.x;
	mov.u32 	%r4, %tid.x;
	mad.lo.s32 	%r5, %r1, %r34, %r4;
	div.s32 	%r6, 1024, %r1;
	setp.lt.s32 	%p1, %r6, 1;
	mov.f32 	%f71, 0f00000000;
	@%p1 bra 	$L__BB0_15;
	mul.lo.s32 	%r36, %r1, %r1;
	shl.b32 	%r37, %r36, 2;
	mov.u32 	%r38, sm;
	add.s32 	%r7, %r38, %r37;
	mul.wide.s32 	%rd3, %r3, 4096;
	mov.u64 	%rd4, d_A;
	add.s64 	%rd1, %rd4, %rd3;
	mul.lo.s32 	%r8, %r1, %r2;
	add.s32 	%r39, %r8, %r4;
	shl.b32 	%r40, %r39, 2;
	add.s32 	%r9, %r38, %r40;
	mul.wide.s32 	%rd5, %r5, 4;
	mov.u64 	%rd6, d_B;
	add.s64 	%rd2, %rd6, %rd5;
	add.s32 	%r10, %r7, %r40;
	and.b32  	%r11, %r1, 7;
	and.b32  	%r12, %r1, 3;
	and.b32  	%r13, %r1, 2147483640;
	and.b32  	%r14, %r1, 1;
	neg.s32 	%r15, %r13;
	shl.b32 	%r41, %r4, 2;
	add.s32 	%r42, %r37, %r41;
	add.s32 	%r16, %r38, %r42;
	shl.b32 	%r17, %r1, 5;
	shl.b32 	%r43, %r8, 2;
	add.s32 	%r44, %r43, %r38;
	add.s32 	%r18, %r44, 16;
	shl.b32 	%r19, %r1, 2;
	mov.f32 	%f71, 0f00000000;
	mov.b32 	%r83, 0;
$L__BB0_2:
	setp.lt.s32 	%p2, %r1, 1;
	mul.lo.s32 	%r45, %r1, %r83;
	add.s32 	%r46, %r45, %r4;
	add.s32 	%r47, %r45, %r2;
	mul.wide.s32 	%rd7, %r46, 4;
	add.s64 	%rd8, %rd1, %rd7;
	ld.global.f32 	%f17, [%rd8];
	st.shared.f32 	[%r9], %f17;
	mul.wide.s32 	%rd9, %r47, 4096;
	add.s64 	%rd10, %rd2, %rd9;
	ld.global.f32 	%f18, [%rd10];
	st.shared.f32 	[%r10], %f18;
	bar.sync 	0;
	@%p2 bra 	$L__BB0_14;
	add.s32 	%r49, %r1, -1;
	setp.lt.u32 	%p3, %r49, 7;
	mov.b32 	%r88, 0;
	@%p3 bra 	$L__BB0_6;
	mov.u32 	%r84, %r18;
	mov.u32 	%r85, %r16;
	mov.u32 	%r86, %r15;
$L__BB0_5:
	.pragma "nounroll";
	ld.shared.f32 	%f20, [%r84+-16];
	ld.shared.f32 	%f21, [%r85];
	fma.rn.f32 	%f22, %f20, %f21, %f71;
	ld.shared.f32 	%f23, [%r84+-12];
	add.s32 	%r50, %r85, %r19;
	ld.shared.f32 	%f24, [%r50];
	fma.rn.f32 	%f25, %f23, %f24, %f22;
	ld.shared.f32 	%f26, [%r84+-8];
	add.s32 	%r51, %r50, %r19;
	ld.shared.f32 	%f27, [%r51];
	fma.rn.f32 	%f28, %f26, %f27, %f25;
	ld.shared.f32 	%f29, [%r84+-4];
	add.s32 	%r52, %r51, %r19;
	ld.shared.f32 	%f30, [%r52];
	fma.rn.f32 	%f31, %f29, %f30, %f28;
	ld.shared.f32 	%f32, [%r84];
	add.s32 	%r53, %r52, %r19;
	ld.shared.f32 	%f33, [%r53];
	fma.rn.f32 	%f34, %f32, %f33, %f31;
	ld.shared.f32 	%f35, [%r84+4];
	add.s32 	%r54, %r53, %r19;
	ld.shared.f32 	%f36, [%r54];
	fma.rn.f32 	%f37, %f35, %f36, %f34;
	ld.shared.f32 	%f38, [%r84+8];
	add.s32 	%r55, %r54, %r19;
	ld.shared.f32 	%f39, [%r55];
	fma.rn.f32 	%f40, %f38, %f39, %f37;
	ld.shared.f32 	%f41, [%r84+12];
	add.s32 	%r56, %r55, %r19;
	ld.shared.f32 	%f42, [%r56];
	fma.rn.f32 	%f71, %f41, %f42, %f40;
	add.s32 	%r86, %r86, 8;
	add.s32 	%r85, %r85, %r17;
	add.s32 	%r84, %r84, 32;
	setp.ne.s32 	%p4, %r86, 0;
	mov.u32 	%r88, %r13;
	@%p4 bra 	$L__BB0_5;
$L__BB0_6:
	setp.eq.s32 	%p5, %r11, 0;
	@%p5 bra 	$L__BB0_14;
	add.s32 	%r57, %r11, -1;
	setp.lt.u32 	%p6, %r57, 3;
	@%p6 bra 	$L__BB0_9;
	add.s32 	%r58, %r8, %r88;
	shl.b32 	%r59, %r58, 2;
	mov.u32 	%r60, sm;
	add.s32 	%r61, %r60, %r59;
	ld.shared.f32 	%f44, [%r61];
	mad.lo.s32 	%r62, %r1, %r88, %r4;
	shl.b32 	%r63, %r62, 2;
	add.s32 	%r64, %r7, %r63;
	ld.shared.f32 	%f45, [%r64];
	fma.rn.f32 	%f46, %f44, %f45, %f71;
	ld.shared.f32 	%f47, [%r61+4];
	add.s32 	%r65, %r64, %r19;
	ld.shared.f32 	%f48, [%r65];
	fma.rn.f32 	%f49, %f47, %f48, %f46;
	ld.shared.f32 	%f50, [%r61+8];
	add.s32 	%r66, %r65, %r19;
	ld.shared.f32 	%f51, [%r66];
	fma.rn.f32 	%f52, %f50, %f51, %f49;
	ld.shared.f32 	%f53, [%r61+12];
	add.s32 	%r67, %r66, %r19;
	ld.shared.f32 	%f54, [%r67];
	fma.rn.f32 	%f71, %f53, %f54, %f52;
	add.s32 	%r88, %r88, 4;
$L__BB0_9:
	setp.eq.s32 	%p7, %r12, 0;
	@%p7 bra 	$L__BB0_14;
	setp.eq.s32 	%p8, %r12, 1;
	@%p8 bra 	$L__BB0_12;
	add.s32 	%r68, %r8, %r88;
	shl.b32 	%r69, %r68, 2;
	mov.u32 	%r70, sm;
	add.s32 	%r71, %r70, %r69;
	ld.shared.f32 	%f56, [%r71];
	mad.lo.s32 	%r72, %r1, %r88, %r4;
	shl.b32 	%r73, %r72, 2;
	add.s32 	%r74, %r7, %r73;
	ld.shared.f32 	%f57, [%r74];
	fma.rn.f32 	%f58, %f56, %f57, %f71;
	ld.shared.f32 	%f59, [%r71+4];
	add.s32 	%r75, %r74, %r19;
	ld.shared.f32 	%f60, [%r75];
	fma.rn.f32 	%f71, %f59, %f60, %f58;
	add.s32 	%r88, %r88, 2;
$L__BB0_12:
	setp.eq.s32 	%p9, %r14, 0;
	@%p9 bra 	$L__BB0_14;
	add.s32 	%r76, %r8, %r88;
	shl.b32 	%r77, %r76, 2;
	mov.u32 	%r78, sm;
	add.s32 	%r79, %r78, %r77;
	ld.shared.f32 	%f61, [%r79];
	mad.lo.s32 	%r80, %r1, %r88, %r4;
	shl.b32 	%r81, %r80, 2;
	add.s32 	%r82, %r7, %r81;
	ld.shared.f32 	%f62, [%r82];
	fma.rn.f32 	%f71, %f61, %f62, %f71;
$L__BB0_14:
	bar.sync 	0;
	add.s32 	%r83, %r83, 1;
	setp.lt.s32 	%p10, %r83, %r6;
	@%p10 bra 	$L__BB0_2;
$L__BB0_15:
	mul.wide.s32 	%rd11, %r3, 4096;
	mov.u64 	%rd12, d_C;
	add.s64 	%rd13, %rd12, %rd11;
	mul.wide.s32 	%rd14, %r5, 4;
	add.s64 	%rd15, %rd13, %rd14;
	st.global.f32 	[%rd15], %f71;
	ret;

}


// ===== COMPILED SASS (sm_100) =====

	.target	sm_100

	.elftype	@"ET_EXEC"


//--------------------- .note.nv.tkinfo           --------------------------
	.section	.note.nv.tkinfo,"",@"SHT_NOTE"
	.sectionflags	@"SHF_NOTE_NV_TKINFO"
	.tkinfo
        /*0018*/ 	.word	0x00000002
        /*0030*/ 	.string	""
        /*0030*/ 	.string	"ptxas"
        /*0030*/ 	.string	"Cuda compilation tools, release 13.0, V13.0.88"
        /*0030*/ 	.string	"Build cuda_13.0.r13.0/compiler.36424714_0"
        /*0030*/ 	.string	"-arch sm_100 -m 64 "



//--------------------- .note.nv.cuinfo           --------------------------
	.section	.note.nv.cuinfo,"",@"SHT_NOTE"
	.sectionflags	@"SHF_NOTE_NV_CUINFO"
        /*0018*/ 	.short	0x0002
        /*001a*/ 	.short	0x0064
        /*001c*/ 	.short	0x0082
	.zero		2


//--------------------- .nv.info                  --------------------------
	.section	.nv.info,"",@"SHT_CUDA_INFO"
	.align	4


	//----- nvinfo : EIATTR_REGCOUNT
	.align		4
        /*0000*/ 	.byte	0x04, 0x2f
        /*0002*/ 	.short	(.L_5 - .L_4)
	.align		4
.L_4:
        /*0004*/ 	.word	index@(_Z25matrixMulCUDASharedMemoryv)
        /*0008*/ 	.word	0x0000001f


	//----- nvinfo : EIATTR_FRAME_SIZE
	.align		4
.L_5:
        /*000c*/ 	.byte	0x04, 0x11
        /*000e*/ 	.short	(.L_7 - .L_6)
	.align		4
.L_6:
        /*0010*/ 	.word	index@(_Z25matrixMulCUDASharedMemoryv)
        /*0014*/ 	.word	0x00000000


	//----- nvinfo : EIATTR_MIN_STACK_SIZE
	.align		4
.L_7:
        /*0018*/ 	.byte	0x04, 0x12
        /*001a*/ 	.short	(.L_9 - .L_8)
	.align		4
.L_8:
        /*001c*/ 	.word	index@(_Z25matrixMulCUDASharedMemoryv)
        /*0020*/ 	.word	0x00000000
.L_9:


//--------------------- .nv.compat                --------------------------
	.section	.nv.compat,"",@"SHT_CUDA_COMPAT_INFO"
	.align	4
        /*0000*/ 	.byte	0x02, 0x09, 0x00, 0x00, 0x02, 0x02, 0x01, 0x00, 0x02, 0x05, 0x05, 0x00, 0x03, 0x07, 0x01, 0x01
        /*0010*/ 	.byte	0x02, 0x03, 0x00, 0x00, 0x02, 0x06, 0x01, 0x00, 0x04, 0x0b, 0x08, 0x00, 0x09, 0x00, 0x00, 0x00
        /*0020*/ 	.byte	0x00, 0x00, 0x00, 0x00


//--------------------- .nv.info._Z25matrixMulCUDASharedMemoryv --------------------------
	.section	.nv.info._Z25matrixMulCUDASharedMemoryv,"",@"SHT_CUDA_INFO"
	.sectionflags	@""
	.align	4


	//----- nvinfo : EIATTR_CUDA_API_VERSION
	.align		4
        /*0000*/ 	.byte	0x04, 0x37
        /*0002*/ 	.short	(.L_11 - .L_10)
.L_10:
        /*0004*/ 	.word	0x00000082


	//----- nvinfo : EIATTR_SPARSE_MMA_MASK
	.align		4
.L_11:
        /*0008*/ 	.byte	0x03, 0x50
        /*000a*/ 	.short	0x0000


	//----- nvinfo : EIATTR_MAXREG_COUNT
	.align		4
        /*000c*/ 	.byte	0x03, 0x1b
        /*000e*/ 	.short	0x00ff


	//----- nvinfo : EIATTR_NUM_BARRIERS
	.align		4
        /*0010*/ 	.byte	0x02, 0x4c
        /*0012*/ 	.byte	0x01
	.zero		1


	//----- nvinfo : EIATTR_MERCURY_ISA_VERSION
	.align		4
        /*0014*/ 	.byte	0x03, 0x5f
        /*0016*/ 	.short	0x0101


	//----- nvinfo : EIATTR_VRC_CTA_INIT_COUNT
	.align		4
        /*0018*/ 	.byte	0x02, 0x4a
	.zero		1
	.zero		1


	//----- nvinfo : EIATTR_EXIT_INSTR_OFFSETS
	.align		4
        /*001c*/ 	.byte	0x04, 0x1c
        /*001e*/ 	.short	(.L_13 - .L_12)


	//   ....[0]....
.L_12:
        /*0020*/ 	.word	0x00000b60


	//----- nvinfo : EIATTR_SW_WAR
	.align		4
.L_13:
        /*0024*/ 	.byte	0x04, 0x36
        /*0026*/ 	.short	(.L_15 - .L_14)
.L_14:
        /*0028*/ 	.word	0x00000008
.L_15:


//--------------------- .nv.callgraph             --------------------------
	.section	.nv.callgraph,"",@"SHT_CUDA_CALLGRAPH"
	.align	4
	.sectionentsize	8
	.align		4
        /*0000*/ 	.word	0x00000000
	.align		4
        /*0004*/ 	.word	0xffffffff
	.align		4
        /*0008*/ 	.word	0x00000000
	.align		4
        /*000c*/ 	.word	0xfffffffe
	.align		4
        /*0010*/ 	.word	0x00000000
	.align		4
        /*0014*/ 	.word	0xfffffffd
	.align		4
        /*0018*/ 	.word	0x00000000
	.align		4
        /*001c*/ 	.word	0xfffffffc


//--------------------- .nv.constant4             --------------------------
	.section	.nv.constant4,"a",@progbits
	.align	8
	.align		8
.nv.constant4:
        /*0000*/ 	.dword	d_A
	.align		8
        /*0008*/ 	.dword	d_B
	.align		8
        /*0010*/ 	.dword	d_C


//--------------------- .nv.constant3             --------------------------
	.section	.nv.constant3,"a",@progbits
	.align	4
.nv.constant3:
	.type		BLOCK_SIZE,@object
	.size		BLOCK_SIZE,(.L_3 - BLOCK_SIZE)
BLOCK_SIZE:
	.zero		4
.L_3:


//--------------------- .text._Z25matrixMulCUDASharedMemoryv --------------------------
	.section	.text._Z25matrixMulCUDASharedMemoryv,"ax",@progbits
	.align	128
        .global         _Z25matrixMulCUDASharedMemoryv
        .type           _Z25matrixMulCUDASharedMemoryv,@function
        .size           _Z25matrixMulCUDASharedMemoryv,(.L_x_8 - _Z25matrixMulCUDASharedMemoryv)
        .other          _Z25matrixMulCUDASharedMemoryv,@"STO_CUDA_ENTRY STV_DEFAULT"
_Z25matrixMulCUDASharedMemoryv:
.text._Z25matrixMulCUDASharedMemoryv:
[----:B------:R-:W-:Y:S01]  /*0000*/  LDC R1, c[0x0][0x37c] ;  /* 0x0000df00ff017b82 */ /* 0x000fe20000000800 */
[----:B------:R-:W0:Y:S01]  /*0010*/  LDCU UR8, c[0x3][URZ] ;  /* 0x00c00000ff0877ac */ /* 0x000e220008000800 */
[----:B------:R-:W1:Y:S06]  /*0020*/  S2R R10, SR_TID.X ;  /* 0x00000000000a7919 */ /* 0x000e6c0000002100 */
[----:B------:R-:W-:Y:S01]  /*0030*/  S2UR UR5, SR_CTAID.X ;  /* 0x00000000000579c3 */ /* 0x000fe20000002500 */
[----:B------:R-:W-:Y:S01]  /*0040*/  MOV R20, RZ ;  /* 0x000000ff00147202 */ /* 0x000fe20000000f00 */
[----:B------:R-:W2:Y:S01]  /*0050*/  LDCU.64 UR14, c[0x0][0x358] ;  /* 0x00006b00ff0e77ac */ /* 0x000ea20008000a00 */
[----:B0-----:R-:W-:Y:S01]  /*0060*/  MOV R13, UR8 ;  /* 0x00000008000d7c02 */ /* 0x001fe20008000f00 */
[----:B------:R-:W-:-:S03]  /*0070*/  ULOP3.LUT UR4, UR8, 0x400, URZ, 0x3c, !UPT ;  /* 0x0000040008047892 */ /* 0x000fc6000f8e3cff */
[----:B------:R-:W-:-:S03]  /*0080*/  IABS R4, R13 ;  /* 0x0000000d00047213 */ /* 0x000fc60000000000 */
[----:B------:R-:W-:Y:S01]  /*0090*/  ISETP.LE.AND P1, PT, RZ, UR4, PT ;  /* 0x00000004ff007c0c */ /* 0x000fe2000bf23270 */
[----:B------:R-:W0:Y:S04]  /*00a0*/  I2F.RP R0, R4 ;  /* 0x0000000400007306 */ /* 0x000e280000209400 */
[----:B------:R-:W3:Y:S04]  /*00b0*/  S2UR UR4, SR_CTAID.Y ;  /* 0x00000000000479c3 */ /* 0x000ee80000002600 */
[----:B0-----:R-:W0:Y:S02]  /*00c0*/  MUFU.RCP R0, R0 ;  /* 0x0000000000007308 */ /* 0x001e240000001000 */
[----:B0-----:R-:W-:-:S02]  /*00d0*/  IADD3 R2, PT, PT, R0, 0xffffffe, RZ ;  /* 0x0ffffffe00027810 */ /* 0x001fc40007ffe0ff */
[----:B------:R-:W3:Y:S04]  /*00e0*/  S2R R0, SR_TID.Y ;  /* 0x0000000000007919 */ /* 0x000ee80000002200 */
[----:B------:R0:W4:Y:S02]  /*00f0*/  F2I.FTZ.U32.TRUNC.NTZ R3, R2 ;  /* 0x0000000200037305 */ /* 0x000124000021f000 */
[----:B0-----:R-:W-:Y:S02]  /*0100*/  HFMA2 R2, -RZ, RZ, 0, 0 ;  /* 0x00000000ff027431 */ /* 0x001fe400000001ff */
[----:B----4-:R-:W-:-:S04]  /*0110*/  IMAD.MOV R5, RZ, RZ, -R3 ;  /* 0x000000ffff057224 */ /* 0x010fc800078e0a03 */
[----:B------:R-:W-:-:S04]  /*0120*/  IMAD R5, R5, R4, RZ ;  /* 0x0000000405057224 */ /* 0x000fc800078e02ff */
[----:B------:R-:W-:-:S06]  /*0130*/  IMAD.HI.U32 R3, R3, R5, R2 ;  /* 0x0000000503037227 */ /* 0x000fcc00078e0002 */
[----:B------:R-:W-:-:S04]  /*0140*/  IMAD.HI.U32 R11, R3, 0x400, RZ ;  /* 0x00000400030b7827 */ /* 0x000fc800078e00ff */
[----:B---3--:R-:W-:Y:S01]  /*0150*/  IMAD R12, R13, UR4, R0 ;  /* 0x000000040d0c7c24 */ /* 0x008fe2000f8e0200 */
[----:B------:R-:W-:Y:S01]  /*0160*/  IADD3 R3, PT, PT, -R11, RZ, RZ ;  /* 0x000000ff0b037210 */ /* 0x000fe20007ffe1ff */
[----:B-1----:R-:W-:-:S04]  /*0170*/  IMAD R13, R13, UR5, R10 ;  /* 0x000000050d0d7c24 */ /* 0x002fc8000f8e020a */
[----:B------:R-:W-:-:S05]  /*0180*/  IMAD R3, R4, R3, 0x400 ;  /* 0x0000040004037424 */ /* 0x000fca00078e0203 */
[----:B------:R-:W-:-:S13]  /*0190*/  ISETP.GT.U32.AND P2, PT, R4, R3, PT ;  /* 0x000000030400720c */ /* 0x000fda0003f44070 */
[----:B------:R-:W-:Y:S01]  /*01a0*/  @!P2 IMAD.IADD R3, R3, 0x1, -R4 ;  /* 0x000000010303a824 */ /* 0x000fe200078e0a04 */
[----:B------:R-:W-:Y:S02]  /*01b0*/  @!P2 IADD3 R11, PT, PT, R11, 0x1, RZ ;  /* 0x000000010b0ba810 */ /* 0x000fe40007ffe0ff */
[----:B------:R-:W-:Y:S02]  /*01c0*/  ISETP.NE.AND P2, PT, RZ, UR8, PT ;  /* 0x00000008ff007c0c */ /* 0x000fe4000bf45270 */
[----:B------:R-:W-:-:S13]  /*01d0*/  ISETP.GE.U32.AND P0, PT, R3, R4, PT ;  /* 0x000000040300720c */ /* 0x000fda0003f06070 */
[----:B------:R-:W-:-:S05]  /*01e0*/  @P0 IADD3 R11, PT, PT, R11, 0x1, RZ ;  /* 0x000000010b0b0810 */ /* 0x000fca0007ffe0ff */
[----:B------:R-:W-:Y:S01]  /*01f0*/  @!P1 IMAD.MOV R11, RZ, RZ, -R11 ;  /* 0x000000ffff0b9224 */ /* 0x000fe200078e0a0b */
[----:B------:R-:W-:-:S04]  /*0200*/  @!P2 LOP3.LUT R11, RZ, UR8, RZ, 0x33, !PT ;  /* 0x00000008ff0bac12 */ /* 0x000fc8000f8e33ff */
[----:B------:R-:W-:-:S13]  /*0210*/  ISETP.GE.AND P0, PT, R11, 0x1, PT ;  /* 0x000000010b00780c */ /* 0x000fda0003f06270 */
[----:B--2---:R-:W-:Y:S05]  /*0220*/  @!P0 BRA `(.L_x_0) ;  /* 0x00000008003c8947 */ /* 0x004fea0003800000 */
[----:B------:R-:W0:Y:S01]  /*0230*/  S2UR UR7, SR_CgaCtaId ;  /* 0x00000000000779c3 */ /* 0x000e220000008800 */
[----:B------:R-:W-:Y:S02]  /*0240*/  UIMAD UR4, UR8, UR8, URZ ;  /* 0x00000008080472a4 */ /* 0x000fe4000f8e02ff */
[----:B------:R-:W-:Y:S01]  /*0250*/  IMAD R15, R0, UR8, RZ ;  /* 0x00000008000f7c24 */ /* 0x000fe2000f8e02ff */
[----:B------:R-:W-:Y:S01]  /*0260*/  UMOV UR5, 0x400 ;  /* 0x0000040000057882 */ /* 0x000fe20000000000 */
[----:B------:R-:W-:Y:S01]  /*0270*/  ULOP3.LUT UR6, UR8, 0x7ffffff8, URZ, 0xc0, !UPT ;  /* 0x7ffffff808067892 */ /* 0x000fe2000f8ec0ff */
[----:B------:R-:W-:Y:S01]  /*0280*/  MOV R20, RZ ;  /* 0x000000ff00147202 */ /* 0x000fe20000000f00 */
[----:B------:R-:W-:Y:S01]  /*0290*/  USHF.L.U32 UR4, UR4, 0x2, URZ ;  /* 0x0000000204047899 */ /* 0x000fe200080006ff */
[----:B------:R-:W-:Y:S01]  /*02a0*/  IMAD.IADD R16, R15, 0x1, R10 ;  /* 0x000000010f107824 */ /* 0x000fe200078e020a */
[----:B------:R-:W1:Y:S01]  /*02b0*/  LDC.64 R4, c[0x4][RZ] ;  /* 0x01000000ff047b82 */ /* 0x000e620000000a00 */
[----:B------:R-:W-:-:S02]  /*02c0*/  ULOP3.LUT UR11, UR8, 0x7, URZ, 0xc0, !UPT ;  /* 0x00000007080b7892 */ /* 0x000fc4000f8ec0ff */
[----:B------:R-:W-:Y:S01]  /*02d0*/  ULOP3.LUT UR12, UR8, 0x3, URZ, 0xc0, !UPT ;  /* 0x00000003080c7892 */ /* 0x000fe2000f8ec0ff */
[----:B------:R-:W-:-:S04]  /*02e0*/  LEA R17, R10, UR4, 0x2 ;  /* 0x000000040a117c11 */ /* 0x000fc8000f8e10ff */
[----:B------:R-:W2:Y:S01]  /*02f0*/  LDC.64 R2, c[0x4][0x8] ;  /* 0x01000200ff027b82 */ /* 0x000ea20000000a00 */
[----:B0-----:R-:W-:Y:S02]  /*0300*/  ULEA UR5, UR7, UR5, 0x18 ;  /* 0x0000000507057291 */ /* 0x001fe4000f8ec0ff */
[----:B------:R-:W-:Y:S02]  /*0310*/  UIADD3 UR7, UPT, UPT, -UR6, URZ, URZ ;  /* 0x000000ff06077290 */ /* 0x000fe4000fffe1ff */
[----:B------:R-:W-:Y:S02]  /*0320*/  UIADD3 UR10, UPT, UPT, UR4, UR5, URZ ;  /* 0x00000005040a7290 */ /* 0x000fe4000fffe0ff */
[----:B------:R-:W-:Y:S01]  /*0330*/  LEA R18, R15, UR5, 0x2 ;  /* 0x000000050f127c11 */ /* 0x000fe2000f8e10ff */
[----:B------:R-:W-:Y:S01]  /*0340*/  UMOV UR4, URZ ;  /* 0x000000ff00047c82 */ /* 0x000fe20008000000 */
[----:B------:R-:W-:Y:S01]  /*0350*/  LEA R14, R16, UR5, 0x2 ;  /* 0x00000005100e7c11 */ /* 0x000fe2000f8e10ff */
[----:B-1----:R-:W-:Y:S01]  /*0360*/  IMAD.WIDE R4, R12, 0x1000, R4 ;  /* 0x000010000c047825 */ /* 0x002fe200078e0204 */
[----:B------:R-:W-:-:S02]  /*0370*/  LEA R16, R16, UR10, 0x2 ;  /* 0x0000000a10107c11 */ /* 0x000fc4000f8e10ff */
[----:B------:R-:W-:Y:S02]  /*0380*/  IADD3 R17, PT, PT, R17, UR5, RZ ;  /* 0x0000000511117c10 */ /* 0x000fe4000fffe0ff */
[----:B------:R-:W-:Y:S01]  /*0390*/  IADD3 R18, PT, PT, R18, 0x10, RZ ;  /* 0x0000001012127810 */ /* 0x000fe20007ffe0ff */
[----:B--2---:R-:W-:-:S07]  /*03a0*/  IMAD.WIDE R2, R13, 0x4, R2 ;  /* 0x000000040d027825 */ /* 0x004fce00078e0202 */
.L_x_6:
[----:B0-----:R-:W0:Y:S02]  /*03b0*/  LDC R19, c[0x3][RZ] ;  /* 0x00c00000ff137b82 */ /* 0x001e240000000800 */
[C---:B0-----:R-:W-:Y:S02]  /*03c0*/  IMAD R7, R19.reuse, UR4, R10 ;  /* 0x0000000413077c24 */ /* 0x041fe4000f8e020a */
[----:B------:R-:W-:Y:S02]  /*03d0*/  IMAD R9, R19, UR4, R0 ;  /* 0x0000000413097c24 */ /* 0x000fe4000f8e0200 */
[----:B------:R-:W-:-:S04]  /*03e0*/  IMAD.WIDE R6, R7, 0x4, R4 ;  /* 0x0000000407067825 */ /* 0x000fc800078e0204 */
[----:B------:R-:W-:Y:S02]  /*03f0*/  IMAD.WIDE R8, R9, 0x1000, R2 ;  /* 0x0000100009087825 */ /* 0x000fe400078e0202 */
[----:B------:R-:W2:Y:S04]  /*0400*/  LDG.E R7, desc[UR14][R6.64] ;  /* 0x0000000e06077981 */ /* 0x000ea8000c1e1900 */
[----:B------:R-:W3:Y:S01]  /*0410*/  LDG.E R9, desc[UR14][R8.64] ;  /* 0x0000000e08097981 */ /* 0x000ee2000c1e1900 */
[----:B------:R-:W-:Y:S01]  /*0420*/  ISETP.GE.AND P1, PT, R19, 0x1, PT ;  /* 0x000000011300780c */ /* 0x000fe20003f26270 */
[----:B------:R-:W-:-:S06]  /*0430*/  UIADD3 UR4, UPT, UPT, UR4, 0x1, URZ ;  /* 0x0000000104047890 */ /* 0x000fcc000fffe0ff */
[----:B------:R-:W-:Y:S01]  /*0440*/  ISETP.LE.AND P0, PT, R11, UR4, PT ;  /* 0x000000040b007c0c */ /* 0x000fe2000bf03270 */
[----:B--2---:R0:W-:Y:S04]  /*0450*/  STS [R14], R7 ;  /* 0x000000070e007388 */ /* 0x0041e80000000800 */
[----:B---3--:R0:W-:Y:S01]  /*0460*/  STS [R16], R9 ;  /* 0x0000000910007388 */ /* 0x0081e20000000800 */
[----:B------:R-:W-:Y:S06]  /*0470*/  BAR.SYNC.DEFER_BLOCKING 0x0 ;  /* 0x0000000000007b1d */ /* 0x000fec0000010000 */
[----:B------:R-:W-:Y:S05]  /*0480*/  @!P1 BRA `(.L_x_1) ;  /* 0x00000004009c9947 */ /* 0x000fea0003800000 */
[----:B------:R-:W-:Y:S01]  /*0490*/  VIADD R6, R19, 0xffffffff ;  /* 0xffffffff13067836 */ /* 0x000fe20000000000 */
[----:B------:R-:W-:-:S04]  /*04a0*/  UMOV UR5, URZ ;  /* 0x000000ff00057c82 */ /* 0x000fc80008000000 */
[----:B------:R-:W-:-:S13]  /*04b0*/  ISETP.GE.U32.AND P1, PT, R6, 0x7, PT ;  /* 0x000000070600780c */ /* 0x000fda0003f26070 */
[----:B------:R-:W-:Y:S05]  /*04c0*/  @!P1 BRA `(.L_x_2) ;  /* 0x0000000000a09947 */ /* 0x000fea0003800000 */
[----:B------:R-:W-:Y:S01]  /*04d0*/  MOV R6, R18 ;  /* 0x0000001200067202 */ /* 0x000fe20000000f00 */
[----:B------:R-:W-:Y:S01]  /*04e0*/  UMOV UR5, UR7 ;  /* 0x0000000700057c82 */ /* 0x000fe20008000000 */
[----:B------:R-:W-:-:S07]  /*04f0*/  MOV R8, R17 ;  /* 0x0000001100087202 */ /* 0x000fce0000000f00 */
.L_x_3:
[----:B------:R-:W-:Y:S01]  /*0500*/  LDS R21, [R6+-0x10] ;  /* 0xfffff00006157984 */ /* 0x000fe20000000800 */
[C---:B------:R-:W-:Y:S01]  /*0510*/  IMAD R26, R19.reuse, 0x4, R8 ;  /* 0x00000004131a7824 */ /* 0x040fe200078e0208 */
[----:B------:R-:W-:Y:S02]  /*0520*/  UIADD3 UR5, UPT, UPT, UR5, 0x8, URZ ;  /* 0x0000000805057890 */ /* 0x000fe4000fffe0ff */
[----:B------:R1:W2:Y:S02]  /*0530*/  LDS R23, [R8] ;  /* 0x0000000008177984 */ /* 0x0002a40000000800 */
[C---:B------:R-:W-:Y:S01]  /*0540*/  LEA R28, R19.reuse, R26, 0x2 ;  /* 0x0000001a131c7211 */ /* 0x040fe200078e10ff */
[----:B------:R-:W-:Y:S01]  /*0550*/  UISETP.NE.AND UP0, UPT, UR5, URZ, UPT ;  /* 0x000000ff0500728c */ /* 0x000fe2000bf05270 */
[----:B0-----:R-:W-:Y:S02]  /*0560*/  LDS R7, [R6+-0xc] ;  /* 0xfffff40006077984 */ /* 0x001fe40000000800 */
[----:B------:R-:W-:-:S02]  /*0570*/  LEA R25, R19, R28, 0x2 ;  /* 0x0000001c13197211 */ /* 0x000fc400078e10ff */
[----:B------:R-:W0:Y:S01]  /*0580*/  LDS R26, [R26] ;  /* 0x000000001a1a7984 */ /* 0x000e220000000800 */
[----:B-1----:R-:W-:-:S03]  /*0590*/  LEA R8, R19, R8, 0x5 ;  /* 0x0000000813087211 */ /* 0x002fc600078e28ff */
[----:B------:R-:W-:Y:S04]  /*05a0*/  LDS R9, [R28] ;  /* 0x000000001c097984 */ /* 0x000fe80000000800 */
[----:B------:R-:W1:Y:S01]  /*05b0*/  LDS R22, [R6+-0x8] ;  /* 0xfffff80006167984 */ /* 0x000e620000000800 */
[----:B--2---:R-:W-:-:S03]  /*05c0*/  FFMA R24, R21, R23, R20 ;  /* 0x0000001715187223 */ /* 0x004fc60000000014 */
[----:B------:R-:W-:Y:S04]  /*05d0*/  LDS R20, [R6+-0x4] ;  /* 0xfffffc0006147984 */ /* 0x000fe80000000800 */
[----:B------:R2:W3:Y:S01]  /*05e0*/  LDS R21, [R25] ;  /* 0x0000000019157984 */ /* 0x0004e20000000800 */
[----:B0-----:R-:W-:Y:S01]  /*05f0*/  FFMA R7, R7, R26, R24 ;  /* 0x0000001a07077223 */ /* 0x001fe20000000018 */
[C---:B------:R-:W-:Y:S02]  /*0600*/  IMAD R24, R19.reuse, 0x4, R25 ;  /* 0x0000000413187824 */ /* 0x040fe400078e0219 */
[----:B------:R-:W-:Y:S03]  /*0610*/  LDS R26, [R6+0x8] ;  /* 0x00000800061a7984 */ /* 0x000fe60000000800 */
[----:B------:R-:W-:Y:S01]  /*0620*/  LEA R23, R19, R24, 0x2 ;  /* 0x0000001813177211 */ /* 0x000fe200078e10ff */
[----:B-1----:R-:W-:-:S02]  /*0630*/  FFMA R9, R22, R9, R7 ;  /* 0x0000000916097223 */ /* 0x002fc40000000007 */
[----:B------:R-:W-:Y:S01]  /*0640*/  LDS R7, [R6] ;  /* 0x0000000006077984 */ /* 0x000fe20000000800 */
[----:B------:R-:W-:-:S03]  /*0650*/  LEA R28, R19, R23, 0x2 ;  /* 0x00000017131c7211 */ /* 0x000fc600078e10ff */
[----:B------:R-:W0:Y:S02]  /*0660*/  LDS R22, [R24] ;  /* 0x0000000018167984 */ /* 0x000e240000000800 */
[----:B--2---:R-:W-:Y:S02]  /*0670*/  IMAD R25, R19, 0x4, R28 ;  /* 0x0000000413197824 */ /* 0x004fe400078e021c */
[----:B------:R-:W-:Y:S04]  /*0680*/  LDS R23, [R23] ;  /* 0x0000000017177984 */ /* 0x000fe80000000800 */
[----:B------:R-:W-:Y:S04]  /*0690*/  LDS R28, [R28] ;  /* 0x000000001c1c7984 */ /* 0x000fe80000000800 */
[----:B------:R-:W-:Y:S01]  /*06a0*/  LDS R25, [R25] ;  /* 0x0000000019197984 */ /* 0x000fe20000000800 */
[----:B---3--:R-:W-:-:S03]  /*06b0*/  FFMA R20, R20, R21, R9 ;  /* 0x0000001514147223 */ /* 0x008fc60000000009 */
[----:B------:R-:W1:Y:S04]  /*06c0*/  LDS R9, [R6+0x4] ;  /* 0x0000040006097984 */ /* 0x000e680000000800 */
[----:B------:R2:W3:Y:S02]  /*06d0*/  LDS R21, [R6+0xc] ;  /* 0x00000c0006157984 */ /* 0x0004e40000000800 */
[----:B--2---:R-:W-:Y:S01]  /*06e0*/  IADD3 R6, PT, PT, R6, 0x20, RZ ;  /* 0x0000002006067810 */ /* 0x004fe20007ffe0ff */
[----:B0-----:R-:W-:-:S04]  /*06f0*/  FFMA R20, R7, R22, R20 ;  /* 0x0000001607147223 */ /* 0x001fc80000000014 */
[----:B-1----:R-:W-:-:S04]  /*0700*/  FFMA R9, R9, R23, R20 ;  /* 0x0000001709097223 */ /* 0x002fc80000000014 */
[----:B------:R-:W-:-:S04]  /*0710*/  FFMA R9, R26, R28, R9 ;  /* 0x0000001c1a097223 */ /* 0x000fc80000000009 */
[----:B---3--:R-:W-:Y:S01]  /*0720*/  FFMA R20, R21, R25, R9 ;  /* 0x0000001915147223 */ /* 0x008fe20000000009 */
[----:B------:R-:W-:Y:S06]  /*0730*/  BRA.U UP0, `(.L_x_3) ;  /* 0xfffffffd00707547 */ /* 0x000fec000b83ffff */
[----:B------:R-:W-:-:S05]  /*0740*/  UMOV UR5, UR6 ;  /* 0x0000000600057c82 */ /* 0x000fca0008000000 */
.L_x_2:
[----:B------:R-:W-:-:S09]  /*0750*/  UISETP.NE.AND UP0, UPT, UR11, URZ, UPT ;  /* 0x000000ff0b00728c */ /* 0x000fd2000bf05270 */
[----:B------:R-:W-:Y:S05]  /*0760*/  BRA.U !UP0, `(.L_x_1) ;  /* 0x0000000108e47547 */ /* 0x000fea000b800000 */
[----:B------:R-:W-:Y:S02]  /*0770*/  UIADD3 UR8, UPT, UPT, UR11, -0x1, URZ ;  /* 0xffffffff0b087890 */ /* 0x000fe4000fffe0ff */
[----:B------:R-:W-:Y:S02]  /*0780*/  UISETP.NE.AND UP1, UPT, UR12, URZ, UPT ;  /* 0x000000ff0c00728c */ /* 0x000fe4000bf25270 */
[----:B------:R-:W-:-:S09]  /*0790*/  UISETP.GE.U32.AND UP0, UPT, UR8, 0x3, UPT ;  /* 0x000000030800788c */ /* 0x000fd2000bf06070 */
[----:B------:R-:W-:Y:S05]  /*07a0*/  BRA.U !UP0, `(.L_x_4) ;  /* 0x00000001085c7547 */ /* 0x000fea000b800000 */
[----:B------:R-:W1:Y:S01]  /*07b0*/  S2UR UR9, SR_CgaCtaId ;  /* 0x00000000000979c3 */ /* 0x000e620000008800 */
[----:B------:R-:W-:Y:S01]  /*07c0*/  UMOV UR8, 0x400 ;  /* 0x0000040000087882 */ /* 0x000fe20000000000 */
[----:B0-----:R-:W-:Y:S02]  /*07d0*/  IMAD R7, R19, UR5, R10 ;  /* 0x0000000513077c24 */ /* 0x001fe4000f8e020a */
[----:B------:R-:W-:Y:S01]  /*07e0*/  VIADD R6, R15, UR5 ;  /* 0x000000050f067c36 */ /* 0x000fe20008000000 */
[----:B------:R-:W-:Y:S02]  /*07f0*/  UIADD3 UR5, UPT, UPT, UR5, 0x4, URZ ;  /* 0x0000000405057890 */ /* 0x000fe4000fffe0ff */
[----:B------:R-:W-:-:S04]  /*0800*/  LEA R8, R7, UR10, 0x2 ;  /* 0x0000000a07087c11 */ /* 0x000fc8000f8e10ff */
[C---:B------:R-:W-:Y:S02]  /*0810*/  LEA R24, R19.reuse, R8, 0x2 ;  /* 0x0000000813187211 */ /* 0x040fe400078e10ff */
[----:B------:R-:W-:Y:S02]  /*0820*/  LDS R8, [R8] ;  /* 0x0000000008087984 */ /* 0x000fe40000000800 */
[C---:B------:R-:W-:Y:S02]  /*0830*/  LEA R28, R19.reuse, R24, 0x2 ;  /* 0x00000018131c7211 */ /* 0x040fe400078e10ff */
[----:B------:R-:W-:Y:S03]  /*0840*/  LDS R9, [R24] ;  /* 0x0000000018097984 */ /* 0x000fe60000000800 */
[----:B------:R-:W-:Y:S02]  /*0850*/  IMAD R23, R19, 0x4, R28 ;  /* 0x0000000413177824 */ /* 0x000fe400078e021c */
[----:B------:R-:W-:Y:S01]  /*0860*/  LDS R28, [R28] ;  /* 0x000000001c1c7984 */ /* 0x000fe20000000800 */
[----:B-1----:R-:W-:-:S03]  /*0870*/  ULEA UR8, UR9, UR8, 0x18 ;  /* 0x0000000809087291 */ /* 0x002fc6000f8ec0ff */
[----:B------:R-:W-:Y:S03]  /*0880*/  LDS R23, [R23] ;  /* 0x0000000017177984 */ /* 0x000fe60000000800 */
[----:B------:R-:W-:-:S05]  /*0890*/  LEA R6, R6, UR8, 0x2 ;  /* 0x0000000806067c11 */ /* 0x000fca000f8e10ff */
[----:B------:R-:W0:Y:S04]  /*08a0*/  LDS R7, [R6] ;  /* 0x0000000006077984 */ /* 0x000e280000000800 */
[----:B------:R-:W1:Y:S04]  /*08b0*/  LDS R22, [R6+0x4] ;  /* 0x0000040006167984 */ /* 0x000e680000000800 */
[----:B------:R-:W2:Y:S04]  /*08c0*/  LDS R26, [R6+0x8] ;  /* 0x00000800061a7984 */ /* 0x000ea80000000800 */
[----:B------:R-:W3:Y:S01]  /*08d0*/  LDS R21, [R6+0xc] ;  /* 0x00000c0006157984 */ /* 0x000ee20000000800 */
[----:B0-----:R-:W-:-:S04]  /*08e0*/  FFMA R7, R7, R8, R20 ;  /* 0x0000000807077223 */ /* 0x001fc80000000014 */
[----:B-1----:R-:W-:-:S04]  /*08f0*/  FFMA R7, R22, R9, R7 ;  /* 0x0000000916077223 */ /* 0x002fc80000000007 */
[----:B--2---:R-:W-:-:S04]  /*0900*/  FFMA R7, R26, R28, R7 ;  /* 0x0000001c1a077223 */ /* 0x004fc80000000007 */
[----:B---3--:R-:W-:-:S07]  /*0910*/  FFMA R20, R21, R23, R7 ;  /* 0x0000001715147223 */ /* 0x008fce0000000007 */
.L_x_4:
[----:B------:R-:W-:Y:S05]  /*0920*/  BRA.U !UP1, `(.L_x_1) ;  /* 0x0000000109747547 */ /* 0x000fea000b800000 */
[----:B------:R-:W-:Y:S01]  /*0930*/  UISETP.NE.AND UP0, UPT, UR12, 0x1, UPT ;  /* 0x000000010c00788c */ /* 0x000fe2000bf05270 */
[----:B------:R-:W-:-:S08]  /*0940*/  LOP3.LUT P1, RZ, R19, 0x1, RZ, 0xc0, !PT ;  /* 0x0000000113ff7812 */ /* 0x000fd0000782c0ff */
[----:B------:R-:W-:Y:S05]  /*0950*/  BRA.U !UP0, `(.L_x_5) ;  /* 0x00000001083c7547 */ /* 0x000fea000b800000 */
[----:B------:R-:W1:Y:S01]  /*0960*/  S2UR UR9, SR_CgaCtaId ;  /* 0x00000000000979c3 */ /* 0x000e620000008800 */
[----:B------:R-:W-:Y:S01]  /*0970*/  UMOV UR8, 0x400 ;  /* 0x0000040000087882 */ /* 0x000fe20000000000 */
[----:B0-----:R-:W-:Y:S01]  /*0980*/  IMAD R7, R19, UR5, R10 ;  /* 0x0000000513077c24 */ /* 0x001fe2000f8e020a */
[----:B------:R-:W-:Y:S01]  /*0990*/  IADD3 R6, PT, PT, R15, UR5, RZ ;  /* 0x000000050f067c10 */ /* 0x000fe2000fffe0ff */
[----:B------:R-:W-:-:S03]  /*09a0*/  UIADD3 UR5, UPT, UPT, UR5, 0x2, URZ ;  /* 0x0000000205057890 */ /* 0x000fc6000fffe0ff */
[----:B------:R-:W-:-:S04]  /*09b0*/  LEA R8, R7, UR10, 0x2 ;  /* 0x0000000a07087c11 */ /* 0x000fc8000f8e10ff */
[----:B------:R-:W-:Y:S01]  /*09c0*/  LEA R21, R19, R8, 0x2 ;  /* 0x0000000813157211 */ /* 0x000fe200078e10ff */
[----:B------:R-:W-:Y:S05]  /*09d0*/  LDS R9, [R8] ;  /* 0x0000000008097984 */ /* 0x000fea0000000800 */
[----:B------:R-:W-:Y:S01]  /*09e0*/  LDS R21, [R21] ;  /* 0x0000000015157984 */ /* 0x000fe20000000800 */
[----:B-1----:R-:W-:-:S06]  /*09f0*/  ULEA UR8, UR9, UR8, 0x18 ;  /* 0x0000000809087291 */ /* 0x002fcc000f8ec0ff */
[----:B------:R-:W-:-:S05]  /*0a00*/  LEA R6, R6, UR8, 0x2 ;  /* 0x0000000806067c11 */ /* 0x000fca000f8e10ff */
[----:B------:R-:W0:Y:S04]  /*0a10*/  LDS R7, [R6] ;  /* 0x0000000006077984 */ /* 0x000e280000000800 */
[----:B------:R-:W1:Y:S01]  /*0a20*/  LDS R22, [R6+0x4] ;  /* 0x0000040006167984 */ /* 0x000e620000000800 */
[----:B0-----:R-:W-:-:S04]  /*0a30*/  FFMA R7, R7, R9, R20 ;  /* 0x0000000907077223 */ /* 0x001fc80000000014 */
[----:B-1----:R-:W-:-:S07]  /*0a40*/  FFMA R20, R22, R21, R7 ;  /* 0x0000001516147223 */ /* 0x002fce0000000007 */
.L_x_5:
[----:B------:R-:W-:Y:S05]  /*0a50*/  @!P1 BRA `(.L_x_1) ;  /* 0x0000000000289947 */ /* 0x000fea0003800000 */
[----:B------:R-:W1:Y:S01]  /*0a60*/  S2UR UR9, SR_CgaCtaId ;  /* 0x00000000000979c3 */ /* 0x000e620000008800 */
[----:B------:R-:W-:Y:S01]  /*0a70*/  UMOV UR8, 0x400 ;  /* 0x0000040000087882 */ /* 0x000fe20000000000 */
[----:B------:R-:W-:Y:S01]  /*0a80*/  IMAD R19, R19, UR5, R10 ;  /* 0x0000000513137c24 */ /* 0x000fe2000f8e020a */
[----:B------:R-:W-:-:S04]  /*0a90*/  IADD3 R6, PT, PT, R15, UR5, RZ ;  /* 0x000000050f067c10 */ /* 0x000fc8000fffe0ff */
[----:B------:R-:W-:-:S06]  /*0aa0*/  LEA R19, R19, UR10, 0x2 ;  /* 0x0000000a13137c11 */ /* 0x000fcc000f8e10ff */
[----:B------:R-:W-:Y:S01]  /*0ab0*/  LDS R19, [R19] ;  /* 0x0000000013137984 */ /* 0x000fe20000000800 */
[----:B-1----:R-:W-:-:S06]  /*0ac0*/  ULEA UR8, UR9, UR8, 0x18 ;  /* 0x0000000809087291 */ /* 0x002fcc000f8ec0ff */
[----:B------:R-:W-:-:S05]  /*0ad0*/  LEA R6, R6, UR8, 0x2 ;  /* 0x0000000806067c11 */ /* 0x000fca000f8e10ff */
[----:B0-----:R-:W0:Y:S02]  /*0ae0*/  LDS R7, [R6] ;  /* 0x0000000006077984 */ /* 0x001e240000000800 */
[----:B0-----:R-:W-:-:S07]  /*0af0*/  FFMA R20, R7, R19, R20 ;  /* 0x0000001307147223 */ /* 0x001fce0000000014 */
.L_x_1:
[----:B------:R-:W-:Y:S06]  /*0b00*/  BAR.SYNC.DEFER_BLOCKING 0x0 ;  /* 0x0000000000007b1d */ /* 0x000fec0000010000 */
[----:B------:R-:W-:Y:S05]  /*0b10*/  @!P0 BRA `(.L_x_6) ;  /* 0xfffffff800248947 */ /* 0x000fea000383ffff */
.L_x_0:
[----:B------:R-:W1:Y:S02]  /*0b20*/  LDC.64 R2, c[0x4][0x10] ;  /* 0x01000400ff027b82 */ /* 0x000e640000000a00 */
[----:B-1----:R-:W-:-:S04]  /*0b30*/  IMAD.WIDE R2, R12, 0x1000, R2 ;  /* 0x000010000c027825 */ /* 0x002fc800078e0202 */
[----:B------:R-:W-:-:S05]  /*0b40*/  IMAD.WIDE R2, R13, 0x4, R2 ;  /* 0x000000040d027825 */ /* 0x000fca00078e0202 */
[----:B------:R-:W-:Y:S01]  /*0b50*/  STG.E desc[UR14][R2.64], R20 ;  /* 0x0000001402007986 */ /* 0x000fe2000c10190e */
[----:B------:R-:W-:Y:S05]  /*0b60*/  EXIT ;  /* 0x000000000000794d */ /* 0x000fea0003800000 */
.L_x_7:
[----:B------:R-:W-:-:S00]  /*0b70*/  BRA `(.L_x_7) ;  /* 0xfffffffc00fc7947 */ /* 0x000fc0000383ffff */
[----:B------:R-:W-:-:S00]  /*0b80*/  NOP ;  /* 0x0000000000007918 */ /* 0x000fc00000000000 */
[----:B------:R-:W-:-:S00]  /*0b90*/  NOP ;  /* 0x0000000000007918 */ /* 0x000fc00000000000 */
[----:B------:R-:W-:-:S00]  /*0ba0*/  NOP ;  /* 0x0000000000007918 */ /* 0x000fc00000000000 */
[----:B------:R-:W-:-:S00]  /*0bb0*/  NOP ;  /* 0x0000000000007918 */ /* 0x000fc00000000000 */
[----:B------:R-:W-:-:S00]  /*0bc0*/  NOP ;  /* 0x0000000000007918 */ /* 0x000fc00000000000 */
[----:B------:R-:W-:-:S00]  /*0bd0*/  NOP ;  /* 0x0000000000007918 */ /* 0x000fc00000000000 */
[----:B------:R-:W-:-:S00]  /*0be0*/  NOP ;  /* 0x0000000000007918 */ /* 0x000fc00000000000 */
[----:B------:R-:W-:-:S00]  /*0bf0*/  NOP ;  /* 0x0000000000007918 */ /* 0x000fc00000000000 */
.L_x_8:


//--------------------- .nv.shared._Z25matrixMulCUDASharedMemoryv --------------------------
	.section	.nv.shared._Z25matrixMulCUDASharedMemoryv,"aw",@nobits
	.sectionflags	@""
	.align	16
	.zero		1024


//--------------------- .nv.shared.reserved.0     --------------------------
	.section	.nv.shared.reserved.0,"aw",@nobits
	.weak		__nv_reservedSMEM_offset_0_alias
	.size		__nv_reservedSMEM_offset_0_alias, 0, 64
	.other		__nv_reservedSMEM_offset_0_alias,@"STO_CUDA_RESERVED_SHARED STV_DEFAULT"
__nv_reservedSMEM_offset_0_alias:
	.zero		0
	.zero		64


//--------------------- .nv.global                --------------------------
	.section	.nv.global,"aw",@nobits
	.align	4
.nv.global:
	.type		d_C,@object
	.size		d_C,(d_A - d_C)
d_C:
	.zero		4194304
	.type		d_A,@object
	.size		d_A,(d_B - d_A)
d_A:
	.zero		4194304
	.type		d_B,@object
	.size		d_B,(.L_1 - d_B)
d_B:
	.zero		4194304
.L_1:


//--------------------- .nv.constant0._Z25matrixMulCUDASharedMemoryv --------------------------
	.section	.nv.constant0._Z25matrixMulCUDASharedMemoryv,"a",@progbits
	.sectionflags	@""
	.align	4
.nv.constant0._Z25matrixMulCUDASharedMemoryv:
	.zero		896


//--------------------- SYMBOLS --------------------------

	.type		.nv.reservedSmem.offset0,@object
	.size		.nv.reservedSmem.offset0,0x4
	.type		.nv.reservedSmem.cap,@object
	.size		.nv.reservedSmem.cap,0x4
